	.headerflags	@"EF_CUDA_TEXMODE_UNIFIED EF_CUDA_64BIT_ADDRESS EF_CUDA_SM86 EF_CUDA_VIRTUAL_SM(EF_CUDA_SM86)"
	.elftype	@"ET_EXEC"


//--------------------- .nv.info                  --------------------------
	.section	.nv.info,"",@"SHT_CUDA_INFO"
	.align	4


	//----- nvinfo : EIATTR_REGCOUNT
	.align		4
        /*0000*/ 	.byte	0x04, 0x2f
        /*0002*/ 	.short	(.L_1 - .L_0)
	.align		4
.L_0:
        /*0004*/ 	.word	index@(triton_mm)
        /*0008*/ 	.word	0x00000040


	//----- nvinfo : EIATTR_MIN_STACK_SIZE
	.align		4
.L_1:
        /*000c*/ 	.byte	0x04, 0x12
        /*000e*/ 	.short	(.L_3 - .L_2)
	.align		4
.L_2:
        /*0010*/ 	.word	index@(triton_mm)
        /*0014*/ 	.word	0x00000000


	//----- nvinfo : EIATTR_FRAME_SIZE
	.align		4
.L_3:
        /*0018*/ 	.byte	0x04, 0x11
        /*001a*/ 	.short	(.L_5 - .L_4)
	.align		4
.L_4:
        /*001c*/ 	.word	index@(triton_mm)
        /*0020*/ 	.word	0x00000000


	//----- nvinfo : EIATTR_MIN_STACK_SIZE
	.align		4
.L_5:
        /*0024*/ 	.byte	0x04, 0x12
        /*0026*/ 	.short	(.L_7 - .L_6)
	.align		4
.L_6:
        /*0028*/ 	.word	index@(triton_mm)
        /*002c*/ 	.word	0x00000000
.L_7:


//--------------------- .nv.info.triton_mm        --------------------------
	.section	.nv.info.triton_mm,"",@"SHT_CUDA_INFO"
	.sectionflags	@""
	.align	4


	//----- nvinfo : EIATTR_CUDA_API_VERSION
	.align		4
        /*0000*/ 	.byte	0x04, 0x37
        /*0002*/ 	.short	(.L_9 - .L_8)
.L_8:
        /*0004*/ 	.word	0x0000007c


	//----- nvinfo : EIATTR_SW2861232_WAR
	.align		4
.L_9:
        /*0008*/ 	.byte	0x01, 0x35
	.zero		2


	//----- nvinfo : EIATTR_PARAM_CBANK
	.align		4
        /*000c*/ 	.byte	0x04, 0x0a
        /*000e*/ 	.short	(.L_11 - .L_10)
	.align		4
.L_10:
        /*0010*/ 	.word	index@(.nv.constant0.triton_mm)
        /*0014*/ 	.short	0x0160
        /*0016*/ 	.short	0x0020


	//----- nvinfo : EIATTR_CBANK_PARAM_SIZE
	.align		4
.L_11:
        /*0018*/ 	.byte	0x03, 0x19
        /*001a*/ 	.short	0x0020


	//----- nvinfo : EIATTR_KPARAM_INFO
	.align		4
        /*001c*/ 	.byte	0x04, 0x17
        /*001e*/ 	.short	(.L_13 - .L_12)
.L_12:
        /*0020*/ 	.word	0x00000000
        /*0024*/ 	.short	0x0003
        /*0026*/ 	.short	0x0018
        /*0028*/ 	.byte	0x00, 0xf4, 0x21, 0x00


	//----- nvinfo : EIATTR_KPARAM_INFO
	.align		4
.L_13:
        /*002c*/ 	.byte	0x04, 0x17
        /*002e*/ 	.short	(.L_15 - .L_14)
.L_14:
        /*0030*/ 	.word	0x00000000
        /*0034*/ 	.short	0x0002
        /*0036*/ 	.short	0x0010
        /*0038*/ 	.byte	0x00, 0xf4, 0x21, 0x00


	//----- nvinfo : EIATTR_KPARAM_INFO
	.align		4
.L_15:
        /*003c*/ 	.byte	0x04, 0x17
        /*003e*/ 	.short	(.L_17 - .L_16)
.L_16:
        /*0040*/ 	.word	0x00000000
        /*0044*/ 	.short	0x0001
        /*0046*/ 	.short	0x0008
        /*0048*/ 	.byte	0x00, 0xf4, 0x21, 0x00


	//----- nvinfo : EIATTR_KPARAM_INFO
	.align		4
.L_17:
        /*004c*/ 	.byte	0x04, 0x17
        /*004e*/ 	.short	(.L_19 - .L_18)
.L_18:
        /*0050*/ 	.word	0x00000000
        /*0054*/ 	.short	0x0000
        /*0056*/ 	.short	0x0000
        /*0058*/ 	.byte	0x00, 0xf4, 0x21, 0x00


	//----- nvinfo : EIATTR_MAXREG_COUNT
	.align		4
.L_19:
        /*005c*/ 	.byte	0x03, 0x1b
        /*005e*/ 	.short	0x00ff


	//----- nvinfo : EIATTR_EXIT_INSTR_OFFSETS
	.align		4
        /*0060*/ 	.byte	0x04, 0x1c
        /*0062*/ 	.short	(.L_21 - .L_20)


	//   ....[0]....
.L_20:
        /*0064*/ 	.word	0x00001930


	//   ....[1]....
        /*0068*/ 	.word	0x00001980


	//----- nvinfo : EIATTR_REQNTID
	.align		4
.L_21:
        /*006c*/ 	.byte	0x04, 0x10
        /*006e*/ 	.short	(.L_23 - .L_22)
.L_22:
        /*0070*/ 	.word	0x00000100
        /*0074*/ 	.word	0x00000001
        /*0078*/ 	.word	0x00000001
.L_23:


//--------------------- .nv.callgraph             --------------------------
	.section	.nv.callgraph,"",@"SHT_CUDA_CALLGRAPH"
	.align	4
	.sectionentsize	8
	.align		4
        /*0000*/ 	.word	0x00000000
	.align		4
        /*0004*/ 	.word	0xffffffff
	.align		4
        /*0008*/ 	.word	0x00000000
	.align		4
        /*000c*/ 	.word	0xfffffffe
	.align		4
        /*0010*/ 	.word	0x00000000
	.align		4
        /*0014*/ 	.word	0xfffffffd
	.align		4
        /*0018*/ 	.word	0x00000000
	.align		4
        /*001c*/ 	.word	0xfffffffc


//--------------------- .nv.rel.action            --------------------------
	.section	.nv.rel.action,"",@"SHT_CUDA_RELOCINFO"
	.align	8
	.sectionentsize	8
        /*0000*/ 	.byte	0x73, 0x00, 0x00, 0x00, 0x00, 0x00, 0x00, 0x00, 0x00, 0x00, 0x00, 0x11, 0x25, 0x00, 0x05, 0x36


//--------------------- .nv.constant0.triton_mm   --------------------------
	.section	.nv.constant0.triton_mm,"a",@progbits
	.sectionflags	@""
	.align	4
.nv.constant0.triton_mm:
	.zero		384


//--------------------- .text.triton_mm           --------------------------
	.section	.text.triton_mm,"ax",@progbits
	.sectionflags	@"SHF_BARRIERS=1"
	.sectioninfo	@"SHI_REGISTERS=64"
	.align	128
        .global         triton_mm
        .type           triton_mm,@function
        .size           triton_mm,(.L_x_2 - triton_mm)
        .other          triton_mm,@"STO_CUDA_ENTRY STV_DEFAULT"
triton_mm:
.text.triton_mm:
[----:B------:R-:W-:Y:S02]  /*0000*/  IMAD.MOV.U32 R1, RZ, RZ, c[0x0][0x28] ;  /* 0x00000a00ff017624 */ /* 0x000fe400078e00ff */
[----:B------:R-:W1:Y:S01]  /*0010*/  S2R R9, SR_CTAID.X ;  /* 0x0000000000097919 */ /* 0x000e620000002500 */
[----:B------:R-:W-:Y:S01]  /*0020*/  IMAD.MOV.U32 R5, RZ, RZ, -0x8 ;  /* 0xfffffff8ff057424 */ /* 0x000fe200078e00ff */
[----:B------:R-:W-:Y:S01]  /*0030*/  ULDC.64 UR4, c[0x0][0x118] ;  /* 0x0000460000047ab9 */ /* 0x000fe20000000a00 */
[----:B------:R-:W-:Y:S01]  /*0040*/  IMAD.MOV.U32 R53, RZ, RZ, 0x2 ;  /* 0x00000002ff357424 */ /* 0x000fe200078e00ff */
[----:B------:R-:W2:Y:S01]  /*0050*/  S2R R45, SR_TID.X ;  /* 0x00000000002d7919 */ /* 0x000ea20000002100 */
[----:B------:R-:W-:Y:S01]  /*0060*/  IMAD.MOV.U32 R52, RZ, RZ, -0x1 ;  /* 0xffffffffff347424 */ /* 0x000fe200078e00ff */
[----:B------:R-:W-:Y:S01]  /*0070*/  CS2R R36, SRZ ;  /* 0x0000000000247805 */ /* 0x000fe2000001ff00 */
[----:B------:R-:W-:Y:S01]  /*0080*/  IMAD.MOV.U32 R44, RZ, RZ, RZ ;  /* 0x000000ffff2c7224 */ /* 0x000fe200078e00ff */
[----:B------:R-:W-:Y:S01]  /*0090*/  CS2R R38, SRZ ;  /* 0x0000000000267805 */ /* 0x000fe2000001ff00 */
        /* <DEDUP_REMOVED lines=10> */
[C---:B-1----:R-:W-:Y:S01]  /*0140*/  IMAD.HI R0, R9.reuse, 0x2aaaaaab, RZ ;  /* 0x2aaaaaab09007827 */ /* 0x042fe200078e02ff */
[----:B------:R-:W-:-:S02]  /*0150*/  ISETP.GE.AND P2, PT, R9, RZ, PT ;  /* 0x000000ff0900720c */ /* 0x000fc40003f46270 */
[----:B--2---:R-:W-:Y:S01]  /*0160*/  SHF.R.U32.HI R51, RZ, 0x1, R45 ;  /* 0x00000001ff337819 */ /* 0x004fe2000001162d */
[----:B------:R-:W-:Y:S01]  /*0170*/  IMAD.SHL.U32 R12, R45, 0x2, RZ ;  /* 0x000000022d0c7824 */ /* 0x000fe200078e00ff */
[----:B------:R-:W-:Y:S02]  /*0180*/  SHF.R.U32.HI R3, RZ, 0x1f, R0 ;  /* 0x0000001fff037819 */ /* 0x000fe40000011600 */
[----:B------:R-:W-:Y:S02]  /*0190*/  SGXT.U32 R51, R51, 0x7 ;  /* 0x000000073333781a */ /* 0x000fe40000000000 */
[----:B------:R-:W-:-:S05]  /*01a0*/  LEA.HI.SX32 R0, R0, R3, 0x18 ;  /* 0x0000000300007211 */ /* 0x000fca00078fc2ff */
[C---:B------:R-:W-:Y:S02]  /*01b0*/  IMAD R2, R0.reuse, R5, 0x4 ;  /* 0x0000000400027424 */ /* 0x040fe400078e0205 */
[----:B------:R-:W-:-:S03]  /*01c0*/  IMAD R7, R0, -0x600, R9 ;  /* 0xfffffa0000077824 */ /* 0x000fc600078e0209 */
[----:B------:R-:W-:Y:S02]  /*01d0*/  IMNMX R4, R2, 0x8, PT ;  /* 0x0000000802047817 */ /* 0x000fe40003800200 */
[----:B------:R-:W-:Y:S02]  /*01e0*/  IABS R8, R7 ;  /* 0x0000000700087213 */ /* 0x000fe40000000000 */
[-C--:B------:R-:W-:Y:S02]  /*01f0*/  IABS R11, R4.reuse ;  /* 0x00000004000b7213 */ /* 0x080fe40000000000 */
[----:B------:R-:W-:Y:S02]  /*0200*/  LOP3.LUT R7, R7, R4, RZ, 0x3c, !PT ;  /* 0x0000000407077212 */ /* 0x000fe400078e3cff */
[----:B------:R-:W1:Y:S02]  /*0210*/  I2F.RP R5, R11 ;  /* 0x0000000b00057306 */ /* 0x000e640000209400 */
[----:B------:R-:W-:-:S02]  /*0220*/  ISETP.GE.AND P4, PT, R7, RZ, PT ;  /* 0x000000ff0700720c */ /* 0x000fc40003f86270 */
[----:B------:R-:W-:-:S04]  /*0230*/  SHF.R.U32.HI R7, RZ, 0x2, R45 ;  /* 0x00000002ff077819 */ /* 0x000fc8000001162d */
[----:B------:R-:W-:Y:S01]  /*0240*/  SGXT.U32 R7, R7, 0x5 ;  /* 0x000000050707781a */ /* 0x000fe20000000000 */
[----:B-1----:R-:W1:Y:S02]  /*0250*/  MUFU.RCP R5, R5 ;  /* 0x0000000500057308 */ /* 0x002e640000001000 */
[----:B-1----:R-:W-:Y:S02]  /*0260*/  IADD3 R2, R5, 0xffffffe, RZ ;  /* 0x0ffffffe05027810 */ /* 0x002fe40007ffe0ff */
[----:B------:R-:W-:Y:S01]  /*0270*/  IABS R5, R9 ;  /* 0x0000000900057213 */ /* 0x000fe20000000000 */
[----:B------:R-:W-:-:S03]  /*0280*/  IMAD.SHL.U32 R9, R45, 0x10, RZ ;  /* 0x000000102d097824 */ /* 0x000fc600078e00ff */
[----:B------:R1:W2:Y:S02]  /*0290*/  F2I.FTZ.U32.TRUNC.NTZ R3, R2 ;  /* 0x0000000200037305 */ /* 0x0002a4000021f000 */
[----:B------:R-:W-:Y:S01]  /*02a0*/  LOP3.LUT R14, R12, 0x10, R9, 0x48, !PT ;  /* 0x000000100c0e7812 */ /* 0x000fe200078e4809 */
[----:B-1----:R-:W-:Y:S02]  /*02b0*/  IMAD.MOV.U32 R2, RZ, RZ, RZ ;  /* 0x000000ffff027224 */ /* 0x002fe400078e00ff */
[----:B--2---:R-:W-:-:S04]  /*02c0*/  IMAD.MOV R6, RZ, RZ, -R3 ;  /* 0x000000ffff067224 */ /* 0x004fc800078e0a03 */
[----:B------:R-:W-:Y:S01]  /*02d0*/  IMAD R13, R6, R11, RZ ;  /* 0x0000000b060d7224 */ /* 0x000fe200078e02ff */
[----:B------:R-:W-:-:S03]  /*02e0*/  IABS R6, R4 ;  /* 0x0000000400067213 */ /* 0x000fc60000000000 */
[----:B------:R-:W-:-:S04]  /*02f0*/  IMAD.HI.U32 R3, R3, R13, R2 ;  /* 0x0000000d03037227 */ /* 0x000fc800078e0002 */
[----:B------:R-:W-:Y:S02]  /*0300*/  IMAD.MOV R6, RZ, RZ, -R6 ;  /* 0x000000ffff067224 */ /* 0x000fe400078e0a06 */
[----:B------:R-:W-:-:S04]  /*0310*/  IMAD.HI.U32 R2, R3, R5, RZ ;  /* 0x0000000503027227 */ /* 0x000fc800078e00ff */
[----:B------:R-:W-:-:S04]  /*0320*/  IMAD.HI.U32 R3, R3, R8, RZ ;  /* 0x0000000803037227 */ /* 0x000fc800078e00ff */
[-C--:B------:R-:W-:Y:S02]  /*0330*/  IMAD R2, R2, R6.reuse, R5 ;  /* 0x0000000602027224 */ /* 0x080fe400078e0205 */
[----:B------:R-:W-:-:S03]  /*0340*/  IMAD R5, R3, R6, R8 ;  /* 0x0000000603057224 */ /* 0x000fc600078e0208 */
[C---:B------:R-:W-:Y:S02]  /*0350*/  ISETP.GT.U32.AND P0, PT, R11.reuse, R2, PT ;  /* 0x000000020b00720c */ /* 0x040fe40003f04070 */
[----:B------:R-:W-:-:S11]  /*0360*/  ISETP.GT.U32.AND P3, PT, R11, R5, PT ;  /* 0x000000050b00720c */ /* 0x000fd60003f64070 */
[--C-:B------:R-:W-:Y:S02]  /*0370*/  @!P0 IMAD.IADD R2, R2, 0x1, -R11.reuse ;  /* 0x0000000102028824 */ /* 0x100fe400078e0a0b */
[----:B------:R-:W-:Y:S01]  /*0380*/  @!P3 IMAD.IADD R5, R5, 0x1, -R11 ;  /* 0x000000010505b824 */ /* 0x000fe200078e0a0b */
[----:B------:R-:W-:Y:S02]  /*0390*/  @!P3 IADD3 R3, R3, 0x1, RZ ;  /* 0x000000010303b810 */ /* 0x000fe40007ffe0ff */
[----:B------:R-:W-:Y:S02]  /*03a0*/  ISETP.GT.U32.AND P1, PT, R11, R2, PT ;  /* 0x000000020b00720c */ /* 0x000fe40003f24070 */
[----:B------:R-:W-:-:S11]  /*03b0*/  ISETP.GE.U32.AND P0, PT, R5, R11, PT ;  /* 0x0000000b0500720c */ /* 0x000fd60003f06070 */
[----:B------:R-:W-:Y:S01]  /*03c0*/  @!P1 IMAD.IADD R2, R2, 0x1, -R11 ;  /* 0x0000000102029824 */ /* 0x000fe200078e0a0b */
[----:B------:R-:W-:Y:S02]  /*03d0*/  LOP3.LUT R11, R9, 0x10, RZ, 0xc0, !PT ;  /* 0x00000010090b7812 */ /* 0x000fe400078ec0ff */
[----:B------:R-:W-:Y:S01]  /*03e0*/  @P0 IADD3 R3, R3, 0x1, RZ ;  /* 0x0000000103030810 */ /* 0x000fe20007ffe0ff */
[----:B------:R-:W-:Y:S01]  /*03f0*/  @!P2 IMAD.MOV R2, RZ, RZ, -R2 ;  /* 0x000000ffff02a224 */ /* 0x000fe200078e0a02 */
[----:B------:R-:W-:-:S03]  /*0400*/  ISETP.NE.AND P0, PT, R4, RZ, PT ;  /* 0x000000ff0400720c */ /* 0x000fc60003f05270 */
[----:B------:R-:W-:Y:S01]  /*0410*/  IMAD.MOV.U32 R6, RZ, RZ, R3 ;  /* 0x000000ffff067224 */ /* 0x000fe200078e0003 */
[----:B------:R-:W-:Y:S02]  /*0420*/  LOP3.LUT R3, RZ, R4, RZ, 0x33, !PT ;  /* 0x00000004ff037212 */ /* 0x000fe400078e33ff */
[----:B------:R-:W-:Y:S01]  /*0430*/  LOP3.LUT R4, R45, 0x80, RZ, 0xc0, !PT ;  /* 0x000000802d047812 */ /* 0x000fe200078ec0ff */
[----:B------:R-:W-:Y:S01]  /*0440*/  @!P4 IMAD.MOV R6, RZ, RZ, -R6 ;  /* 0x000000ffff06c224 */ /* 0x000fe200078e0a06 */
[C---:B------:R-:W-:Y:S02]  /*0450*/  SEL R5, R3.reuse, R2, !P0 ;  /* 0x0000000203057207 */ /* 0x040fe40004000000 */
[----:B------:R-:W-:Y:S02]  /*0460*/  SHF.R.U32.HI R8, RZ, 0x2, R4 ;  /* 0x00000002ff087819 */ /* 0x000fe40000011604 */
[----:B------:R-:W-:Y:S01]  /*0470*/  SEL R3, R3, R6, !P0 ;  /* 0x0000000603037207 */ /* 0x000fe20004000000 */
[----:B------:R-:W-:Y:S01]  /*0480*/  IMAD R5, R0, 0x8, R5 ;  /* 0x0000000800057824 */ /* 0x000fe200078e0205 */
[----:B------:R-:W-:-:S03]  /*0490*/  LOP3.LUT R7, R7, R8, RZ, 0xfc, !PT ;  /* 0x0000000807077212 */ /* 0x000fc600078efcff */
[----:B------:R-:W-:Y:S01]  /*04a0*/  IMAD.SHL.U32 R2, R5, 0x80, RZ ;  /* 0x0000008005027824 */ /* 0x000fe200078e00ff */
[----:B------:R-:W-:Y:S01]  /*04b0*/  SHF.R.S32.HI R6, RZ, 0x18, R5 ;  /* 0x00000018ff067819 */ /* 0x000fe20000011405 */
[----:B------:R-:W-:-:S03]  /*04c0*/  IMAD.SHL.U32 R0, R3, 0x40, RZ ;  /* 0x0000004003007824 */ /* 0x000fc600078e00ff */
[----:B------:R-:W-:Y:S02]  /*04d0*/  SGXT R6, R6, 0x1 ;  /* 0x000000010606781a */ /* 0x000fe40000000200 */
[----:B------:R-:W-:Y:S01]  /*04e0*/  LOP3.LUT R3, R2, R51, RZ, 0xfc, !PT ;  /* 0x0000003302037212 */ /* 0x000fe200078efcff */
[----:B------:R-:W-:Y:S01]  /*04f0*/  IMAD R51, R51, 0x20, R14 ;  /* 0x0000002033337824 */ /* 0x000fe200078e020e */
[----:B------:R-:W-:Y:S02]  /*0500*/  LOP3.LUT R4, R0, R7, RZ, 0xfc, !PT ;  /* 0x0000000700047212 */ /* 0x000fe400078efcff */
[----:B------:R-:W-:-:S03]  /*0510*/  LEA.HI R6, R6, R3, RZ, 0x9 ;  /* 0x0000000306067211 */ /* 0x000fc600078f48ff */
[----:B------:R-:W-:Y:S01]  /*0520*/  IMAD.HI R5, R4, 0x2aaaaaab, RZ ;  /* 0x2aaaaaab04057827 */ /* 0x000fe200078e02ff */
[----:B------:R-:W-:-:S04]  /*0530*/  LOP3.LUT R6, R6, 0x3ffe00, RZ, 0xc0, !PT ;  /* 0x003ffe0006067812 */ /* 0x000fc800078ec0ff */
[----:B------:R-:W-:Y:S01]  /*0540*/  SHF.R.U32.HI R10, RZ, 0x1f, R5 ;  /* 0x0000001fff0a7819 */ /* 0x000fe20000011605 */
[----:B------:R-:W-:Y:S01]  /*0550*/  IMAD.IADD R6, R3, 0x1, -R6 ;  /* 0x0000000103067824 */ /* 0x000fe200078e0a06 */
[----:B------:R-:W-:Y:S02]  /*0560*/  SHF.R.U32.HI R3, RZ, 0x2, R45 ;  /* 0x00000002ff037819 */ /* 0x000fe4000001162d */
[----:B------:R-:W-:Y:S01]  /*0570*/  LEA.HI R5, R5, R10, RZ, 0x15 ;  /* 0x0000000a05057211 */ /* 0x000fe200078fa8ff */
[----:B------:R-:W-:Y:S01]  /*0580*/  IMAD R13, R6, 0xc00, R11 ;  /* 0x00000c00060d7824 */ /* 0x000fe200078e020b */
[----:B------:R-:W-:Y:S01]  /*0590*/  LOP3.LUT R6, R3, 0x10, RZ, 0xc0, !PT ;  /* 0x0000001003067812 */ /* 0x000fe200078ec0ff */
[----:B------:R-:W-:Y:S02]  /*05a0*/  IMAD.SHL.U32 R11, R45, 0x8, RZ ;  /* 0x000000082d0b7824 */ /* 0x000fe400078e00ff */
[----:B------:R-:W-:Y:S01]  /*05b0*/  IMAD R5, R5, -0x3000, R4 ;  /* 0xffffd00005057824 */ /* 0x000fe200078e0204 */
[----:B------:R-:W-:Y:S01]  /*05c0*/  LOP3.LUT R4, R3, 0x8, RZ, 0xc0, !PT ;  /* 0x0000000803047812 */ /* 0x000fe200078ec0ff */
[----:B------:R-:W-:Y:S01]  /*05d0*/  IMAD.SHL.U32 R10, R45, 0x4, RZ ;  /* 0x000000042d0a7824 */ /* 0x000fe200078e00ff */
[----:B------:R-:W-:-:S02]  /*05e0*/  LOP3.LUT R16, R11, 0x18, RZ, 0xc0, !PT ;  /* 0x000000180b107812 */ /* 0x000fc400078ec0ff */
[--C-:B------:R-:W-:Y:S02]  /*05f0*/  LOP3.LUT R3, R6, 0xf, R45.reuse, 0xf8, !PT ;  /* 0x0000000f06037812 */ /* 0x100fe400078ef82d */
[----:B------:R-:W-:Y:S01]  /*0600*/  LOP3.LUT R46, R12, 0x10, R10, 0x48, !PT ;  /* 0x000000100c2e7812 */ /* 0x000fe200078e480a */
[----:B------:R-:W-:Y:S01]  /*0610*/  IMAD R5, R5, 0xc00, R16 ;  /* 0x00000c0005057824 */ /* 0x000fe200078e0210 */
[----:B------:R-:W-:Y:S02]  /*0620*/  IADD3 R12, P0, R13, c[0x0][0x160], RZ ;  /* 0x000058000d0c7a10 */ /* 0x000fe40007f1e0ff */
[--C-:B------:R-:W-:Y:S02]  /*0630*/  LOP3.LUT R50, R16, 0x10, R45.reuse, 0x78, !PT ;  /* 0x0000001010327812 */ /* 0x100fe400078e782d */
[----:B------:R-:W-:Y:S02]  /*0640*/  IADD3 R14, P1, R5, c[0x0][0x168], RZ ;  /* 0x00005a00050e7a10 */ /* 0x000fe40007f3e0ff */
[----:B------:R-:W-:Y:S01]  /*0650*/  LEA.HI.X.SX32 R13, R13, c[0x0][0x164], 0x1, P0 ;  /* 0x000059000d0d7a11 */ /* 0x000fe200000f0eff */
[----:B------:R-:W-:Y:S01]  /*0660*/  IMAD R50, R7, 0x20, R50 ;  /* 0x0000002007327824 */ /* 0x000fe200078e0232 */
[----:B------:R-:W-:Y:S01]  /*0670*/  LEA.HI.X.SX32 R15, R5, c[0x0][0x16c], 0x1, P1 ;  /* 0x00005b00050f7a11 */ /* 0x000fe200008f0eff */
[----:B------:R-:W-:Y:S01]  /*0680*/  CS2R R6, SRZ ;  /* 0x0000000000067805 */ /* 0x000fe2000001ff00 */
[----:B------:R-:W-:Y:S01]  /*0690*/  LOP3.LUT R9, R4, 0x7, R45, 0xf8, !PT ;  /* 0x0000000704097812 */ /* 0x000fe200078ef82d */
[----:B------:R1:W-:Y:S01]  /*06a0*/  LDGSTS.E.BYPASS.128 [R51], [R12.64] ;  /* 0x000000000c337fae */ /* 0x0003e2000b901c44 */
[----:B------:R-:W-:Y:S01]  /*06b0*/  LOP3.LUT R8, R3, R8, RZ, 0xfc, !PT ;  /* 0x0000000803087212 */ /* 0x000fe200078efcff */
[----:B------:R-:W-:Y:S01]  /*06c0*/  IMAD.MOV.U32 R3, RZ, RZ, RZ ;  /* 0x000000ffff037224 */ /* 0x000fe200078e00ff */
[----:B------:R-:W-:Y:S01]  /*06d0*/  LOP3.LUT R47, R45, 0x10, R10, 0x48, !PT ;  /* 0x000000102d2f7812 */ /* 0x000fe200078e480a */
[----:B------:R-:W0:Y:S01]  /*06e0*/  LDGDEPBAR ;  /* 0x00000000000079af */ /* 0x000e220000000000 */
[----:B------:R-:W-:Y:S01]  /*06f0*/  IADD3 R59, P0, R14, 0x60, RZ ;  /* 0x000000600e3b7810 */ /* 0x000fe20007f1e0ff */
[----:B------:R-:W-:Y:S01]  /*0700*/  IMAD R46, R9, 0x20, R46 ;  /* 0x00000020092e7824 */ /* 0x000fe200078e022e */
[----:B------:R-:W-:Y:S01]  /*0710*/  IADD3 R60, P1, R12, 0x60, RZ ;  /* 0x000000600c3c7810 */ /* 0x000fe20007f3e0ff */
[----:B------:R1:W-:Y:S01]  /*0720*/  LDGSTS.E.64 [R50+0x3000], [R14.64] ;  /* 0x030000000e327fae */ /* 0x0003e2000b921a44 */
[----:B------:R-:W-:Y:S01]  /*0730*/  IMAD R47, R8, 0x20, R47 ;  /* 0x00000020082f7824 */ /* 0x000fe200078e022f */
[----:B------:R-:W-:Y:S01]  /*0740*/  CS2R R10, SRZ ;  /* 0x00000000000a7805 */ /* 0x000fe2000001ff00 */
[----:B------:R-:W-:Y:S01]  /*0750*/  CS2R R8, SRZ ;  /* 0x0000000000087805 */ /* 0x000fe2000001ff00 */
[----:B------:R-:W0:Y:S01]  /*0760*/  LDGDEPBAR ;  /* 0x00000000000079af */ /* 0x000e220000000000 */
[----:B------:R-:W-:Y:S01]  /*0770*/  CS2R R4, SRZ ;  /* 0x0000000000047805 */ /* 0x000fe2000001ff00 */
[----:B------:R-:W-:-:S02]  /*0780*/  IMAD.X R61, RZ, RZ, R15, P0 ;  /* 0x000000ffff3d7224 */ /* 0x000fc400000e060f */
[----:B------:R-:W-:Y:S01]  /*0790*/  BAR.SYNC.DEFER_BLOCKING 0x0 ;  /* 0x0000000000007b1d */ /* 0x000fe20000010000 */
[----:B------:R-:W-:-:S05]  /*07a0*/  IMAD.X R55, RZ, RZ, R13, P1 ;  /* 0x000000ffff377224 */ /* 0x000fca00008e060d */
[----:B------:R-:W-:Y:S01]  /*07b0*/  @!PT LDS RZ, [RZ] ;  /* 0x00000000fffff984 */ /* 0x000fe20000000800 */
[----:B------:R-:W-:Y:S01]  /*07c0*/  @!PT LDS RZ, [RZ] ;  /* 0x00000000fffff984 */ /* 0x000fe20000000800 */
[----:B------:R-:W-:Y:S01]  /*07d0*/  @!PT LDS RZ, [RZ] ;  /* 0x00000000fffff984 */ /* 0x000fe20000000800 */
[----:B------:R1:W-:Y:S04]  /*07e0*/  LDGSTS.E.BYPASS.128 [R51+0x1000], [R12.64+0x20] ;  /* 0x010000200c337fae */ /* 0x0003e8000b901c44 */
[----:B------:R-:W0:Y:S04]  /*07f0*/  LDGDEPBAR ;  /* 0x00000000000079af */ /* 0x000e280000000000 */
[----:B------:R1:W-:Y:S04]  /*0800*/  LDGSTS.E.64 [R50+0x3800], [R14.64+0x20] ;  /* 0x038000200e327fae */ /* 0x0003e8000b921a44 */
[----:B------:R-:W0:Y:S04]  /*0810*/  LDGDEPBAR ;  /* 0x00000000000079af */ /* 0x000e280000000000 */
[----:B------:R-:W-:Y:S06]  /*0820*/  BAR.SYNC.DEFER_BLOCKING 0x0 ;  /* 0x0000000000007b1d */ /* 0x000fec0000010000 */
[----:B------:R-:W-:Y:S01]  /*0830*/  @!PT LDS RZ, [RZ] ;  /* 0x00000000fffff984 */ /* 0x000fe20000000800 */
[----:B------:R-:W-:Y:S01]  /*0840*/  @!PT LDS RZ, [RZ] ;  /* 0x00000000fffff984 */ /* 0x000fe20000000800 */
[----:B------:R-:W-:Y:S01]  /*0850*/  @!PT LDS RZ, [RZ] ;  /* 0x00000000fffff984 */ /* 0x000fe20000000800 */
[----:B------:R1:W-:Y:S04]  /*0860*/  LDGSTS.E.BYPASS.128 [R51+0x2000], [R12.64+0x40] ;  /* 0x020000400c337fae */ /* 0x0003e8000b901c44 */
[----:B------:R-:W0:Y:S04]  /*0870*/  LDGDEPBAR ;  /* 0x00000000000079af */ /* 0x000e280000000000 */
[----:B------:R1:W-:Y:S04]  /*0880*/  LDGSTS.E.64 [R50+0x4000], [R14.64+0x40] ;  /* 0x040000400e327fae */ /* 0x0003e8000b921a44 */
[----:B------:R-:W0:Y:S02]  /*0890*/  LDGDEPBAR ;  /* 0x00000000000079af */ /* 0x000e240000000000 */
.L_x_0:
[----:B------:R-:W-:-:S04]  /*08a0*/  DEPBAR.LE SB0, 0x4 ;  /* 0x000081000000791a */ /* 0x000fc80000000000 */
[----:B------:R-:W-:Y:S01]  /*08b0*/  IADD3 R52, R52, 0x1, RZ ;  /* 0x0000000134347810 */ /* 0x000fe20007ffe0ff */
[----:B------:R-:W-:Y:S01]  /*08c0*/  IMAD.MOV.U32 R56, RZ, RZ, R59 ;  /* 0x000000ffff387224 */ /* 0x000fe200078e003b */
[----:B------:R-:W-:Y:S01]  /*08d0*/  IADD3 R53, R53, 0x1, RZ ;  /* 0x0000000135357810 */ /* 0x000fe20007ffe0ff */
[----:B------:R-:W-:Y:S01]  /*08e0*/  IMAD.MOV.U32 R57, RZ, RZ, R61 ;  /* 0x000000ffff397224 */ /* 0x000fe200078e003d */
[----:B------:R-:W-:Y:S01]  /*08f0*/  BAR.SYNC.DEFER_BLOCKING 0x0 ;  /* 0x0000000000007b1d */ /* 0x000fe20000010000 */
[C---:B------:R-:W-:Y:S02]  /*0900*/  ISETP.GE.AND P0, PT, R52.reuse, 0x3, PT ;  /* 0x000000033400780c */ /* 0x040fe40003f06270 */
[----:B------:R-:W-:Y:S02]  /*0910*/  ISETP.GE.AND P1, PT, R53, 0x3, PT ;  /* 0x000000033500780c */ /* 0x000fe40003f26270 */
[----:B------:R-:W-:Y:S02]  /*0920*/  SEL R58, R52, RZ, !P0 ;  /* 0x000000ff343a7207 */ /* 0x000fe40004000000 */
[----:B------:R-:W-:-:S03]  /*0930*/  ISETP.GE.U32.AND P0, PT, R44, 0x5d, PT ;  /* 0x0000005d2c00780c */ /* 0x000fc60003f06070 */
[C---:B------:R-:W-:Y:S01]  /*0940*/  IMAD R52, R58.reuse, 0x1000, R47 ;  /* 0x000010003a347824 */ /* 0x040fe200078e022f */
[----:B------:R-:W-:Y:S01]  /*0950*/  ISETP.GE.U32.AND.EX P0, PT, R3, RZ, PT, P0 ;  /* 0x000000ff0300720c */ /* 0x000fe20003f06100 */
[C---:B------:R-:W-:Y:S01]  /*0960*/  IMAD R54, R58.reuse, 0x800, R46 ;  /* 0x000008003a367824 */ /* 0x040fe200078e022e */
[----:B------:R-:W-:-:S04]  /*0970*/  IADD3 R58, R58, 0x1, RZ ;  /* 0x000000013a3a7810 */ /* 0x000fc80007ffe0ff */
[----:B------:R-:W-:Y:S04]  /*0980*/  LDSM.16.M88.2 R48, [R54+0x3000] ;  /* 0x003000003630783b */ /* 0x000fe80000000100 */
[----:B------:R-:W2:Y:S04]  /*0990*/  LDSM.16.M88.4 R16, [R52] ;  /* 0x000000003410783b */ /* 0x000ea80000000200 */
[----:B-1----:R1:W3:Y:S02]  /*09a0*/  LDSM.16.M88.4 R12, [R52+0x800] ;  /* 0x00080000340c783b */ /* 0x0022e40000000200 */
[----:B-1----:R-:W-:-:S05]  /*09b0*/  SEL R52, R53, RZ, !P1 ;  /* 0x000000ff35347207 */ /* 0x002fca0004800000 */
[----:B------:R-:W-:Y:S01]  /*09c0*/  IMAD R53, R52, 0x1000, R51 ;  /* 0x0000100034357824 */ /* 0x000fe200078e0233 */
[-C--:B--2---:R-:W-:Y:S08]  /*09d0*/  IMMA.16832.S8.S8.SAT R8, R16.ROW, R48.reuse.COL, R8 ;  /* 0x0000003010087237 */ /* 0x084ff00000445c08 */
[----:B---3--:R-:W-:Y:S01]  /*09e0*/  IMMA.16832.S8.S8.SAT R40, R12.ROW, R48.COL, R40 ;  /* 0x000000300c287237 */ /* 0x008fe20000445c28 */
[----:B------:R-:W1:Y:S07]  /*09f0*/  LDSM.16.M88.2 R48, [R54+0x3200] ;  /* 0x003200003630783b */ /* 0x000e6e0000000100 */
[-C--:B-1----:R-:W-:Y:S08]  /*0a00*/  IMMA.16832.S8.S8.SAT R36, R16.ROW, R48.reuse.COL, R36 ;  /* 0x0000003010247237 */ /* 0x082ff00000445c24 */
[----:B------:R-:W-:Y:S01]  /*0a10*/  IMMA.16832.S8.S8.SAT R32, R12.ROW, R48.COL, R32 ;  /* 0x000000300c207237 */ /* 0x000fe20000445c20 */
[----:B------:R-:W1:Y:S07]  /*0a20*/  LDSM.16.M88.2 R48, [R54+0x3400] ;  /* 0x003400003630783b */ /* 0x000e6e0000000100 */
[-C--:B-1----:R-:W-:Y:S08]  /*0a30*/  IMMA.16832.S8.S8.SAT R28, R16.ROW, R48.reuse.COL, R28 ;  /* 0x00000030101c7237 */ /* 0x082ff00000445c1c */
[----:B------:R-:W-:Y:S01]  /*0a40*/  IMMA.16832.S8.S8.SAT R24, R12.ROW, R48.COL, R24 ;  /* 0x000000300c187237 */ /* 0x000fe20000445c18 */
[----:B------:R1:W2:Y:S02]  /*0a50*/  LDSM.16.M88.2 R48, [R54+0x3600] ;  /* 0x003600003630783b */ /* 0x0002a40000000100 */
[----:B-1----:R-:W-:-:S02]  /*0a60*/  IMAD.MOV.U32 R54, RZ, RZ, R60 ;  /* 0x000000ffff367224 */ /* 0x002fc400078e003c */
[----:B------:R-:W-:Y:S01]  /*0a70*/  BAR.SYNC.DEFER_BLOCKING 0x0 ;  /* 0x0000000000007b1d */ /* 0x000fe20000010000 */
[C---:B------:R-:W-:Y:S01]  /*0a80*/  IMAD R60, R52.reuse, 0x800, R50 ;  /* 0x00000800343c7824 */ /* 0x040fe200078e0232 */
[----:B------:R-:W-:-:S04]  /*0a90*/  IADD3 R52, R52, 0x1, RZ ;  /* 0x0000000134347810 */ /* 0x000fc80007ffe0ff */
[----:B------:R-:W-:Y:S01]  /*0aa0*/  @!PT LDS RZ, [RZ] ;  /* 0x00000000fffff984 */ /* 0x000fe20000000800 */
[----:B------:R-:W-:Y:S01]  /*0ab0*/  @!PT LDS RZ, [RZ] ;  /* 0x00000000fffff984 */ /* 0x000fe20000000800 */
[----:B------:R-:W-:Y:S01]  /*0ac0*/  @!PT LDS RZ, [RZ] ;  /* 0x00000000fffff984 */ /* 0x000fe20000000800 */
[----:B------:R1:W-:Y:S04]  /*0ad0*/  LDGSTS.E.BYPASS.128 [R53], [R54.64], !P0 ;  /* 0x0000000036357fae */ /* 0x0003e8000c101c44 */
[----:B------:R-:W0:Y:S01]  /*0ae0*/  LDGDEPBAR ;  /* 0x00000000000079af */ /* 0x000e220000000000 */
[----:B--2---:R-:W-:Y:S03]  /*0af0*/  IMMA.16832.S8.S8.SAT R20, R16.ROW, R48.COL, R20 ;  /* 0x0000003010147237 */ /* 0x004fe60000445c14 */
[----:B------:R2:W-:Y:S01]  /*0b00*/  LDGSTS.E.64 [R60+0x3000], [R56.64], !P0 ;  /* 0x03000000383c7fae */ /* 0x0005e2000c121a44 */
[----:B------:R-:W-:-:S03]  /*0b10*/  ISETP.GE.AND P0, PT, R58, 0x3, PT ;  /* 0x000000033a00780c */ /* 0x000fc60003f06270 */
[----:B------:R-:W0:Y:S01]  /*0b20*/  LDGDEPBAR ;  /* 0x00000000000079af */ /* 0x000e220000000000 */
[----:B------:R-:W-:Y:S01]  /*0b30*/  SEL R58, R58, RZ, !P0 ;  /* 0x000000ff3a3a7207 */ /* 0x000fe20004000000 */
[----:B------:R-:W-:Y:S04]  /*0b40*/  IMMA.16832.S8.S8.SAT R4, R12.ROW, R48.COL, R4 ;  /* 0x000000300c047237 */ /* 0x000fe80000445c04 */
[C---:B-1----:R-:W-:Y:S02]  /*0b50*/  IMAD R53, R58.reuse, 0x1000, R47 ;  /* 0x000010003a357824 */ /* 0x042fe400078e022f */
[----:B------:R-:W-:Y:S01]  /*0b60*/  IMAD R59, R58, 0x800, R46 ;  /* 0x000008003a3b7824 */ /* 0x000fe200078e022e */
[----:B--2---:R-:W-:Y:S01]  /*0b70*/  IADD3 R60, P2, R54, 0x80, RZ ;  /* 0x00000080363c7810 */ /* 0x004fe20007f5e0ff */
[----:B------:R-:W-:-:S04]  /*0b80*/  DEPBAR.LE SB0, 0x4 ;  /* 0x000081000000791a */ /* 0x000fc80000000000 */
[----:B------:R-:W-:Y:S06]  /*0b90*/  BAR.SYNC.DEFER_BLOCKING 0x0 ;  /* 0x0000000000007b1d */ /* 0x000fec0000010000 */
[----:B------:R-:W-:Y:S04]  /*0ba0*/  LDSM.16.M88.2 R48, [R59+0x3000] ;  /* 0x003000003b30783b */ /* 0x000fe80000000100 */
[----:B------:R-:W1:Y:S04]  /*0bb0*/  LDSM.16.M88.4 R16, [R53] ;  /* 0x000000003510783b */ /* 0x000e680000000200 */
[----:B------:R-:W2:Y:S01]  /*0bc0*/  LDSM.16.M88.4 R12, [R53+0x800] ;  /* 0x00080000350c783b */ /* 0x000ea20000000200 */
[-C--:B-1----:R-:W-:Y:S08]  /*0bd0*/  IMMA.16832.S8.S8.SAT R8, R16.ROW, R48.reuse.COL, R8 ;  /* 0x0000003010087237 */ /* 0x082ff00000445c08 */
[----:B--2---:R-:W-:Y:S01]  /*0be0*/  IMMA.16832.S8.S8.SAT R40, R12.ROW, R48.COL, R40 ;  /* 0x000000300c287237 */ /* 0x004fe20000445c28 */
[----:B------:R-:W1:Y:S07]  /*0bf0*/  LDSM.16.M88.2 R48, [R59+0x3200] ;  /* 0x003200003b30783b */ /* 0x000e6e0000000100 */
[-C--:B-1----:R-:W-:Y:S08]  /*0c00*/  IMMA.16832.S8.S8.SAT R36, R16.ROW, R48.reuse.COL, R36 ;  /* 0x0000003010247237 */ /* 0x082ff00000445c24 */
[----:B------:R-:W-:Y:S01]  /*0c10*/  IMMA.16832.S8.S8.SAT R32, R12.ROW, R48.COL, R32 ;  /* 0x000000300c207237 */ /* 0x000fe20000445c20 */
[----:B------:R-:W1:Y:S07]  /*0c20*/  LDSM.16.M88.2 R48, [R59+0x3400] ;  /* 0x003400003b30783b */ /* 0x000e6e0000000100 */
[-C--:B-1----:R-:W-:Y:S08]  /*0c30*/  IMMA.16832.S8.S8.SAT R28, R16.ROW, R48.reuse.COL, R28 ;  /* 0x00000030101c7237 */ /* 0x082ff00000445c1c */
[----:B------:R-:W-:Y:S01]  /*0c40*/  IMMA.16832.S8.S8.SAT R24, R12.ROW, R48.COL, R24 ;  /* 0x000000300c187237 */ /* 0x000fe20000445c18 */
[----:B------:R-:W1:Y:S07]  /*0c50*/  LDSM.16.M88.2 R48, [R59+0x3600] ;  /* 0x003600003b30783b */ /* 0x000e6e0000000100 */
[-C--:B-1----:R-:W-:Y:S01]  /*0c60*/  IMMA.16832.S8.S8.SAT R20, R16.ROW, R48.reuse.COL, R20 ;  /* 0x0000003010147237 */ /* 0x082fe20000445c14 */
[----:B------:R-:W-:Y:S06]  /*0c70*/  BAR.SYNC.DEFER_BLOCKING 0x0 ;  /* 0x0000000000007b1d */ /* 0x000fec0000010000 */
[----:B------:R-:W-:Y:S01]  /*0c80*/  IADD3 R16, P1, R44, 0x1, RZ ;  /* 0x000000012c107810 */ /* 0x000fe20007f3e0ff */
[----:B------:R-:W-:Y:S03]  /*0c90*/  IMMA.16832.S8.S8.SAT R4, R12.ROW, R48.COL, R4 ;  /* 0x000000300c047237 */ /* 0x000fe60000445c04 */
[----:B------:R-:W-:Y:S01]  /*0ca0*/  ISETP.GE.U32.AND P0, PT, R16, 0x5d, PT ;  /* 0x0000005d1000780c */ /* 0x000fe20003f06070 */
[----:B------:R-:W-:Y:S01]  /*0cb0*/  IMAD.X R16, RZ, RZ, R3, P1 ;  /* 0x000000ffff107224 */ /* 0x000fe200008e0603 */
[----:B------:R-:W-:-:S04]  /*0cc0*/  ISETP.GE.AND P1, PT, R52, 0x3, PT ;  /* 0x000000033400780c */ /* 0x000fc80003f26270 */
[----:B------:R-:W-:Y:S02]  /*0cd0*/  ISETP.GE.U32.AND.EX P0, PT, R16, RZ, PT, P0 ;  /* 0x000000ff1000720c */ /* 0x000fe40003f06100 */
[----:B------:R-:W-:Y:S02]  /*0ce0*/  SEL R53, R52, RZ, !P1 ;  /* 0x000000ff34357207 */ /* 0x000fe40004800000 */
[----:B------:R-:W-:-:S03]  /*0cf0*/  IADD3 R52, R58, 0x1, RZ ;  /* 0x000000013a347810 */ /* 0x000fc60007ffe0ff */
[C---:B------:R-:W-:Y:S02]  /*0d00*/  IMAD R17, R53.reuse, 0x1000, R51 ;  /* 0x0000100035117824 */ /* 0x040fe400078e0233 */
[C---:B------:R-:W-:Y:S01]  /*0d10*/  IMAD R19, R53.reuse, 0x800, R50 ;  /* 0x0000080035137824 */ /* 0x040fe200078e0232 */
[----:B------:R-:W-:-:S03]  /*0d20*/  IADD3 R53, R53, 0x1, RZ ;  /* 0x0000000135357810 */ /* 0x000fc60007ffe0ff */
[----:B------:R-:W-:Y:S01]  /*0d30*/  @!PT LDS RZ, [RZ] ;  /* 0x00000000fffff984 */ /* 0x000fe20000000800 */
[----:B------:R-:W-:Y:S01]  /*0d40*/  @!PT LDS RZ, [RZ] ;  /* 0x00000000fffff984 */ /* 0x000fe20000000800 */
[----:B------:R-:W-:Y:S01]  /*0d50*/  @!PT LDS RZ, [RZ] ;  /* 0x00000000fffff984 */ /* 0x000fe20000000800 */
[----:B------:R1:W-:Y:S04]  /*0d60*/  LDGSTS.E.BYPASS.128 [R17], [R54.64+0x20], !P0 ;  /* 0x0000002036117fae */ /* 0x0003e8000c101c44 */
[----:B------:R-:W0:Y:S04]  /*0d70*/  LDGDEPBAR ;  /* 0x00000000000079af */ /* 0x000e280000000000 */
[----:B------:R1:W-:Y:S01]  /*0d80*/  LDGSTS.E.64 [R19+0x3000], [R56.64+0x20], !P0 ;  /* 0x0300002038137fae */ /* 0x0003e2000c121a44 */
[----:B------:R-:W-:-:S03]  /*0d90*/  ISETP.GE.AND P0, PT, R52, 0x3, PT ;  /* 0x000000033400780c */ /* 0x000fc60003f06270 */
[----:B------:R-:W0:Y:S01]  /*0da0*/  LDGDEPBAR ;  /* 0x00000000000079af */ /* 0x000e220000000000 */
[----:B------:R-:W-:-:S05]  /*0db0*/  SEL R52, R52, RZ, !P0 ;  /* 0x000000ff34347207 */ /* 0x000fca0004000000 */
[C---:B------:R-:W-:Y:S02]  /*0dc0*/  IMAD R59, R52.reuse, 0x1000, R47 ;  /* 0x00001000343b7824 */ /* 0x040fe400078e022f */
[C---:B------:R-:W-:Y:S01]  /*0dd0*/  IMAD R58, R52.reuse, 0x800, R46 ;  /* 0x00000800343a7824 */ /* 0x040fe200078e022e */
[----:B------:R-:W-:Y:S01]  /*0de0*/  IADD3 R52, R52, 0x1, RZ ;  /* 0x0000000134347810 */ /* 0x000fe20007ffe0ff */
[----:B------:R-:W-:-:S04]  /*0df0*/  DEPBAR.LE SB0, 0x4 ;  /* 0x000081000000791a */ /* 0x000fc80000000000 */
[----:B------:R-:W-:Y:S06]  /*0e00*/  BAR.SYNC.DEFER_BLOCKING 0x0 ;  /* 0x0000000000007b1d */ /* 0x000fec0000010000 */
[----:B------:R-:W-:Y:S04]  /*0e10*/  LDSM.16.M88.2 R48, [R58+0x3000] ;  /* 0x003000003a30783b */ /* 0x000fe80000000100 */
[----:B-1----:R-:W1:Y:S04]  /*0e20*/  LDSM.16.M88.4 R16, [R59] ;  /* 0x000000003b10783b */ /* 0x002e680000000200 */
        /* <DEDUP_REMOVED lines=18> */
[----:B------:R-:W-:-:S05]  /*0f50*/  SEL R53, R53, RZ, !P1 ;  /* 0x000000ff35357207 */ /* 0x000fca0004800000 */
        /* <DEDUP_REMOVED lines=13> */
[----:B------:R-:W-:Y:S01]  /*1030*/  IMAD R58, R52, 0x800, R46 ;  /* 0x00000800343a7824 */ /* 0x000fe200078e022e */
        /* <DEDUP_REMOVED lines=23> */
[----:B------:R-:W-:-:S03]  /*11b0*/  IADD3 R59, P1, R56, 0x80, RZ ;  /* 0x00000080383b7810 */ /* 0x000fc60007f3e0ff */
[C---:B------:R-:W-:Y:S02]  /*11c0*/  IMAD R17, R53.reuse, 0x1000, R51 ;  /* 0x0000100035117824 */ /* 0x040fe400078e0233 */
[----:B------:R-:W-:Y:S02]  /*11d0*/  IMAD R13, R53, 0x800, R50 ;  /* 0x00000800350d7824 */ /* 0x000fe400078e0232 */
[----:B------:R-:W-:Y:S02]  /*11e0*/  IMAD.X R61, RZ, RZ, R57, P1 ;  /* 0x000000ffff3d7224 */ /* 0x000fe400008e0639 */
[----:B------:R-:W-:Y:S01]  /*11f0*/  @!PT LDS RZ, [RZ] ;  /* 0x00000000fffff984 */ /* 0x000fe20000000800 */
[----:B------:R-:W-:Y:S01]  /*1200*/  @!PT LDS RZ, [RZ] ;  /* 0x00000000fffff984 */ /* 0x000fe20000000800 */
[----:B------:R-:W-:Y:S01]  /*1210*/  @!PT LDS RZ, [RZ] ;  /* 0x00000000fffff984 */ /* 0x000fe20000000800 */
[----:B------:R1:W-:Y:S04]  /*1220*/  LDGSTS.E.BYPASS.128 [R17], [R54.64+0x60], !P0 ;  /* 0x0000006036117fae */ /* 0x0003e8000c101c44 */
[----:B------:R-:W0:Y:S04]  /*1230*/  LDGDEPBAR ;  /* 0x00000000000079af */ /* 0x000e280000000000 */
[----:B------:R2:W-:Y:S01]  /*1240*/  LDGSTS.E.64 [R13+0x3000], [R56.64+0x60], !P0 ;  /* 0x03000060380d7fae */ /* 0x0005e2000c121a44 */
[----:B------:R-:W-:-:S03]  /*1250*/  IADD3 R44, P0, R44, 0x4, RZ ;  /* 0x000000042c2c7810 */ /* 0x000fc60007f1e0ff */
[----:B------:R-:W0:Y:S01]  /*1260*/  LDGDEPBAR ;  /* 0x00000000000079af */ /* 0x000e220000000000 */
[----:B-1----:R-:W-:Y:S02]  /*1270*/  IMAD.X R55, RZ, RZ, R55, P2 ;  /* 0x000000ffff377224 */ /* 0x002fe400010e0637 */
[----:B------:R-:W-:Y:S01]  /*1280*/  IMAD.X R3, RZ, RZ, R3, P0 ;  /* 0x000000ffff037224 */ /* 0x000fe200000e0603 */
[----:B------:R-:W-:-:S04]  /*1290*/  ISETP.NE.U32.AND P0, PT, R44, 0x60, PT ;  /* 0x000000602c00780c */ /* 0x000fc80003f05070 */
[----:B------:R-:W-:-:S13]  /*12a0*/  ISETP.NE.AND.EX P0, PT, R3, RZ, PT, P0 ;  /* 0x000000ff0300720c */ /* 0x000fda0003f05300 */
[----:B--2---:R-:W-:Y:S05]  /*12b0*/  @P0 BRA `(.L_x_0) ;  /* 0xfffff5e000000947 */ /* 0x004fea000383ffff */
[C---:B------:R-:W-:Y:S01]  /*12c0*/  IMAD.SHL.U32 R3, R45.reuse, 0x10, RZ ;  /* 0x000000102d037824 */ /* 0x040fe200078e00ff */
[C---:B------:R-:W-:Y:S01]  /*12d0*/  LOP3.LUT R13, R45.reuse, 0x80, RZ, 0xc0, !PT ;  /* 0x000000802d0d7812 */ /* 0x040fe200078ec0ff */
[----:B------:R-:W-:Y:S01]  /*12e0*/  IMAD.SHL.U32 R12, R45, 0x2, RZ ;  /* 0x000000022d0c7824 */ /* 0x000fe200078e00ff */
[----:B------:R-:W-:-:S04]  /*12f0*/  DEPBAR.LE SB0, 0x0 ;  /* 0x000080000000791a */ /* 0x000fc80000000000 */
[----:B------:R-:W-:Y:S01]  /*1300*/  LOP3.LUT R3, R3, 0x5c0, RZ, 0xc0, !PT ;  /* 0x000005c003037812 */ /* 0x000fe200078ec0ff */
[----:B------:R-:W-:Y:S01]  /*1310*/  IMAD.SHL.U32 R15, R45, 0x4, RZ ;  /* 0x000000042d0f7824 */ /* 0x000fe200078e00ff */
[----:B------:R-:W-:Y:S02]  /*1320*/  SHF.R.U32.HI R19, RZ, 0x2, R45 ;  /* 0x00000002ff137819 */ /* 0x000fe4000001162d */
[----:B------:R-:W-:Y:S02]  /*1330*/  LOP3.LUT R12, R3, 0x6, R12, 0xf8, !PT ;  /* 0x00000006030c7812 */ /* 0x000fe400078ef80c */
[----:B------:R-:W-:Y:S02]  /*1340*/  LOP3.LUT R3, R0, 0x3c, R15, 0xf8, !PT ;  /* 0x0000003c00037812 */ /* 0x000fe400078ef80f */
[----:B------:R-:W-:Y:S01]  /*1350*/  LOP3.LUT R0, R15, 0x3fc, RZ, 0xc0, !PT ;  /* 0x000003fc0f007812 */ /* 0x000fe200078ec0ff */
[----:B------:R-:W-:Y:S01]  /*1360*/  IMAD R12, R13, 0x10, R12 ;  /* 0x000000100d0c7824 */ /* 0x000fe200078e020c */
[----:B------:R-:W-:-:S02]  /*1370*/  LOP3.LUT R13, R45, 0xf0, RZ, 0xc0, !PT ;  /* 0x000000f02d0d7812 */ /* 0x000fc400078ec0ff */
[C---:B------:R-:W-:Y:S02]  /*1380*/  LOP3.LUT R14, R0.reuse, 0x400, RZ, 0xfc, !PT ;  /* 0x00000400000e7812 */ /* 0x040fe400078efcff */
[C---:B------:R-:W-:Y:S01]  /*1390*/  LOP3.LUT R16, R0.reuse, 0x800, RZ, 0xfc, !PT ;  /* 0x0000080000107812 */ /* 0x040fe200078efcff */
[----:B------:R-:W-:Y:S01]  /*13a0*/  IMAD R18, R0, 0x4, R13 ;  /* 0x0000000400127824 */ /* 0x000fe200078e020d */
[----:B------:R-:W-:Y:S02]  /*13b0*/  SHF.R.U32.HI R15, RZ, 0x2, R14 ;  /* 0x00000002ff0f7819 */ /* 0x000fe4000001160e */
[C---:B------:R-:W-:Y:S02]  /*13c0*/  LOP3.LUT R13, R12.reuse, 0x8, R19, 0xf8, !PT ;  /* 0x000000080c0d7812 */ /* 0x040fe400078ef813 */
[----:B------:R-:W-:Y:S02]  /*13d0*/  SHF.R.U32.HI R14, RZ, 0x2, R12 ;  /* 0x00000002ff0e7819 */ /* 0x000fe4000001160c */
[----:B------:R-:W-:-:S02]  /*13e0*/  IADD3 R12, R12, 0x200, RZ ;  /* 0x000002000c0c7810 */ /* 0x000fc40007ffe0ff */
[----:B------:R-:W-:Y:S02]  /*13f0*/  SHF.R.U32.HI R16, RZ, 0x2, R16 ;  /* 0x00000002ff107819 */ /* 0x000fe40000011610 */
[----:B------:R-:W-:Y:S02]  /*1400*/  SHF.R.U32.HI R12, RZ, 0x2, R12 ;  /* 0x00000002ff0c7819 */ /* 0x000fe4000001160c */
[----:B------:R-:W-:Y:S02]  /*1410*/  LOP3.LUT R19, R16, 0x2f0, RZ, 0xc0, !PT ;  /* 0x000002f010137812 */ /* 0x000fe400078ec0ff */
[----:B------:R-:W-:Y:S02]  /*1420*/  LOP3.LUT R14, R14, 0x3fc, RZ, 0xc0, !PT ;  /* 0x000003fc0e0e7812 */ /* 0x000fe400078ec0ff */
[----:B------:R-:W-:Y:S01]  /*1430*/  LOP3.LUT R52, R12, 0x3fc, RZ, 0xc0, !PT ;  /* 0x000003fc0c347812 */ /* 0x000fe200078ec0ff */
[----:B------:R-:W-:Y:S01]  /*1440*/  IMAD R16, R0, 0x4, R19 ;  /* 0x0000000400107824 */ /* 0x000fe200078e0213 */
[----:B------:R-:W-:Y:S01]  /*1450*/  BAR.SYNC.DEFER_BLOCKING 0x0 ;  /* 0x0000000000007b1d */ /* 0x000fe20000010000 */
[----:B------:R-:W-:Y:S01]  /*1460*/  LOP3.LUT R12, R12, 0x3f0, RZ, 0xc0, !PT ;  /* 0x000003f00c0c7812 */ /* 0x000fe200078ec0ff */
[C---:B------:R-:W-:Y:S01]  /*1470*/  IMAD R19, R13.reuse, 0x4, R14 ;  /* 0x000000040d137824 */ /* 0x040fe200078e020e */
[----:B------:R-:W-:Y:S01]  /*1480*/  LOP3.LUT R17, R0, 0xc00, RZ, 0xfc, !PT ;  /* 0x00000c0000117812 */ /* 0x000fe200078efcff */
[----:B------:R-:W-:Y:S01]  /*1490*/  IMAD R52, R13, 0x4, R52 ;  /* 0x000000040d347824 */ /* 0x000fe200078e0234 */
[----:B------:R-:W-:Y:S01]  /*14a0*/  LOP3.LUT R15, R15, 0x1f0, RZ, 0xc0, !PT ;  /* 0x000001f00f0f7812 */ /* 0x000fe200078ec0ff */
[----:B------:R-:W-:Y:S01]  /*14b0*/  IMAD R53, R13, 0x4, R12 ;  /* 0x000000040d357824 */ /* 0x000fe200078e020c */
[----:B------:R-:W-:-:S02]  /*14c0*/  SHF.R.U32.HI R17, RZ, 0x2, R17 ;  /* 0x00000002ff117819 */ /* 0x000fc40000011611 */
[----:B------:R-:W-:Y:S02]  /*14d0*/  SHF.R.U32.HI R45, RZ, 0x4, R45 ;  /* 0x00000004ff2d7819 */ /* 0x000fe4000001162d */
[----:B------:R-:W-:Y:S01]  /*14e0*/  LOP3.LUT R47, R17, 0x3f0, RZ, 0xc0, !PT ;  /* 0x000003f0112f7812 */ /* 0x000fe200078ec0ff */
[C---:B------:R-:W-:Y:S01]  /*14f0*/  IMAD R17, R0.reuse, 0x4, R15 ;  /* 0x0000000400117824 */ /* 0x040fe200078e020f */
[----:B------:R-:W-:Y:S02]  /*1500*/  SGXT.U32 R45, R45, 0x4 ;  /* 0x000000042d2d781a */ /* 0x000fe40000000000 */
[----:B------:R-:W-:Y:S01]  /*1510*/  ISETP.GE.AND P0, PT, R3, 0x3000, PT ;  /* 0x000030000300780c */ /* 0x000fe20003f06270 */
[----:B------:R-:W-:Y:S01]  /*1520*/  IMAD R0, R0, 0x4, R47 ;  /* 0x0000000400007824 */ /* 0x000fe200078e022f */
[----:B------:R-:W-:-:S04]  /*1530*/  LOP3.LUT R2, R45, R2, RZ, 0xfc, !PT ;  /* 0x000000022d027212 */ /* 0x000fc800078efcff */
[C---:B------:R-:W-:Y:S01]  /*1540*/  ISETP.LT.AND P1, PT, R2.reuse, 0x200, !P0 ;  /* 0x000002000200780c */ /* 0x040fe20004721270 */
[C---:B------:R-:W-:Y:S01]  /*1550*/  IMAD R3, R2.reuse, 0x3000, R3 ;  /* 0x0000300002037824 */ /* 0x040fe200078e0203 */
[----:B------:R-:W-:Y:S04]  /*1560*/  STS.64 [R19], R8 ;  /* 0x0000000813007388 */ /* 0x000fe80000000a00 */
[----:B------:R-:W-:Y:S04]  /*1570*/  STS.64 [R52+0x800], R10 ;  /* 0x0008000a34007388 */ /* 0x000fe80000000a00 */
[----:B------:R-:W-:Y:S04]  /*1580*/  STS.64 [R19+0x40], R36 ;  /* 0x0000402413007388 */ /* 0x000fe80000000a00 */
[----:B------:R-:W-:Y:S04]  /*1590*/  STS.64 [R53+0x840], R38 ;  /* 0x0008402635007388 */ /* 0x000fe80000000a00 */
[----:B------:R-:W-:Y:S04]  /*15a0*/  STS.64 [R19+0x80], R28 ;  /* 0x0000801c13007388 */ /* 0x000fe80000000a00 */
[----:B------:R-:W-:Y:S04]  /*15b0*/  STS.64 [R53+0x880], R30 ;  /* 0x0008801e35007388 */ /* 0x000fe80000000a00 */
[----:B------:R-:W-:Y:S04]  /*15c0*/  STS.64 [R19+0xc0], R20 ;  /* 0x0000c01413007388 */ /* 0x000fe80000000a00 */
[----:B------:R-:W-:Y:S04]  /*15d0*/  STS.64 [R53+0x8c0], R22 ;  /* 0x0008c01635007388 */ /* 0x000fe80000000a00 */
[----:B------:R-:W-:Y:S06]  /*15e0*/  BAR.SYNC.DEFER_BLOCKING 0x0 ;  /* 0x0000000000007b1d */ /* 0x000fec0000010000 */
[----:B------:R-:W1:Y:S04]  /*15f0*/  LDS.128 R12, [R18] ;  /* 0x00000000120c7984 */ /* 0x000e680000000c00 */
[----:B------:R-:W2:Y:S04]  /*1600*/  LDS.128 R44, [R17+0x1000] ;  /* 0x00100000112c7984 */ /* 0x000ea80000000c00 */
[----:B------:R-:W3:Y:S04]  /*1610*/  LDS.128 R8, [R16+0x2000] ;  /* 0x0020000010087984 */ /* 0x000ee80000000c00 */
[----:B------:R-:W4:Y:S04]  /*1620*/  LDS.128 R36, [R0+0x3000] ;  /* 0x0030000000247984 */ /* 0x000f280000000c00 */
[----:B------:R-:W-:Y:S06]  /*1630*/  BAR.SYNC.DEFER_BLOCKING 0x0 ;  /* 0x0000000000007b1d */ /* 0x000fec0000010000 */
[----:B------:R1:W-:Y:S04]  /*1640*/  STS.64 [R19], R40 ;  /* 0x0000002813007388 */ /* 0x0003e80000000a00 */
[----:B------:R-:W-:Y:S04]  /*1650*/  STS.64 [R52+0x800], R42 ;  /* 0x0008002a34007388 */ /* 0x000fe80000000a00 */
[----:B------:R2:W-:Y:S04]  /*1660*/  STS.64 [R19+0x40], R32 ;  /* 0x0000402013007388 */ /* 0x0005e80000000a00 */
[----:B------:R-:W-:Y:S01]  /*1670*/  STS.64 [R53+0x840], R34 ;  /* 0x0008402235007388 */ /* 0x000fe20000000a00 */
[----:B-1----:R-:W-:-:S03]  /*1680*/  LOP3.LUT R40, R2, 0x10, RZ, 0xfc, !PT ;  /* 0x0000001002287812 */ /* 0x002fc600078efcff */
[----:B------:R1:W-:Y:S01]  /*1690*/  STS.64 [R19+0x80], R24 ;  /* 0x0000801813007388 */ /* 0x0003e20000000a00 */
[----:B------:R-:W-:-:S03]  /*16a0*/  ISETP.LT.AND P6, PT, R40, 0x200, !P0 ;  /* 0x000002002800780c */ /* 0x000fc600047c1270 */
[----:B------:R3:W-:Y:S01]  /*16b0*/  STS.64 [R53+0x880], R26 ;  /* 0x0008801a35007388 */ /* 0x0007e20000000a00 */
[----:B--2---:R-:W-:-:S03]  /*16c0*/  IADD3 R33, R3, 0x120000, RZ ;  /* 0x0012000003217810 */ /* 0x004fc60007ffe0ff */
[----:B------:R2:W-:Y:S04]  /*16d0*/  STS.64 [R19+0xc0], R4 ;  /* 0x0000c00413007388 */ /* 0x0005e80000000a00 */
[----:B------:R4:W-:Y:S01]  /*16e0*/  STS.64 [R53+0x8c0], R6 ;  /* 0x0008c00635007388 */ /* 0x0009e20000000a00 */
[----:B-1----:R-:W-:Y:S02]  /*16f0*/  LOP3.LUT R24, R2, 0x20, RZ, 0xfc, !PT ;  /* 0x0000002002187812 */ /* 0x002fe400078efcff */
[C---:B------:R-:W-:Y:S01]  /*1700*/  IADD3 R25, R3.reuse, 0x90000, RZ ;  /* 0x0009000003197810 */ /* 0x040fe20007ffe0ff */
[----:B------:R-:W-:Y:S01]  /*1710*/  BAR.SYNC.DEFER_BLOCKING 0x0 ;  /* 0x0000000000007b1d */ /* 0x000fe20000010000 */
[----:B------:R-:W-:Y:S02]  /*1720*/  ISETP.LT.AND P5, PT, R24, 0x200, !P0 ;  /* 0x000002001800780c */ /* 0x000fe400047a1270 */
[----:B---3--:R-:W-:Y:S01]  /*1730*/  IADD3 R27, R3, 0xf0000, RZ ;  /* 0x000f0000031b7810 */ /* 0x008fe20007ffe0ff */
[----:B--2---:R-:W-:Y:S01]  /*1740*/  IMAD.MOV.U32 R4, RZ, RZ, 0x4 ;  /* 0x00000004ff047424 */ /* 0x004fe200078e00ff */
[----:B------:R-:W-:-:S02]  /*1750*/  LOP3.LUT R5, R2, 0x40, RZ, 0xfc, !PT ;  /* 0x0000004002057812 */ /* 0x000fc400078efcff */
[C---:B------:R-:W-:Y:S01]  /*1760*/  LOP3.LUT R19, R2.reuse, 0x30, RZ, 0xfc, !PT ;  /* 0x0000003002137812 */ /* 0x040fe200078efcff */
[-C--:B----4-:R-:W-:Y:S01]  /*1770*/  IMAD.WIDE R6, R3, R4.reuse, c[0x0][0x170] ;  /* 0x00005c0003067625 */ /* 0x090fe200078e0204 */
[----:B------:R-:W-:Y:S02]  /*1780*/  ISETP.LT.AND P3, PT, R5, 0x200, !P0 ;  /* 0x000002000500780c */ /* 0x000fe40004761270 */
[C---:B------:R-:W-:Y:S01]  /*1790*/  LOP3.LUT R5, R2.reuse, 0x60, RZ, 0xfc, !PT ;  /* 0x0000006002057812 */ /* 0x040fe200078efcff */
[----:B------:R-:W-:Y:S01]  /*17a0*/  IMAD.WIDE R24, R25, R4, c[0x0][0x170] ;  /* 0x00005c0019187625 */ /* 0x000fe200078e0204 */
[----:B------:R-:W-:Y:S02]  /*17b0*/  ISETP.LT.AND P4, PT, R19, 0x200, !P0 ;  /* 0x000002001300780c */ /* 0x000fe40004781270 */
[----:B------:R-:W-:Y:S01]  /*17c0*/  IADD3 R19, R3, 0x60000, RZ ;  /* 0x0006000003137810 */ /* 0x000fe20007ffe0ff */
[----:B------:R1:W2:Y:S04]  /*17d0*/  LDS.128 R20, [R18] ;  /* 0x0000000012147984 */ /* 0x0002a80000000c00 */
[----:B------:R3:W4:Y:S04]  /*17e0*/  LDS.128 R28, [R17+0x1000] ;  /* 0x00100000111c7984 */ /* 0x0007280000000c00 */
[----:B------:R3:W4:Y:S01]  /*17f0*/  LDS.128 R48, [R16+0x2000] ;  /* 0x0020000010307984 */ /* 0x0007220000000c00 */
[----:B-1----:R-:W-:-:S02]  /*1800*/  LOP3.LUT R18, R2, 0x50, RZ, 0xfc, !PT ;  /* 0x0000005002127812 */ /* 0x002fc400078efcff */
[----:B------:R-:W-:Y:S01]  /*1810*/  LOP3.LUT R2, R2, 0x70, RZ, 0xfc, !PT ;  /* 0x0000007002027812 */ /* 0x000fe200078efcff */
[----:B------:R1:W-:Y:S01]  /*1820*/  @P1 STG.E.128 [R6.64], R12 ;  /* 0x0000000c06001986 */ /* 0x0003e2000c101d04 */
[----:B---3--:R-:W-:Y:S02]  /*1830*/  IADD3 R17, R3, 0x30000, RZ ;  /* 0x0003000003117810 */ /* 0x008fe40007ffe0ff */
[----:B------:R-:W-:Y:S01]  /*1840*/  ISETP.LT.AND P2, PT, R18, 0x200, !P0 ;  /* 0x000002001200780c */ /* 0x000fe20004741270 */
[-C--:B------:R-:W-:Y:S01]  /*1850*/  IMAD.WIDE R18, R19, R4.reuse, c[0x0][0x170] ;  /* 0x00005c0013127625 */ /* 0x080fe200078e0204 */
[----:B------:R-:W-:Y:S02]  /*1860*/  ISETP.LT.AND P1, PT, R5, 0x200, !P0 ;  /* 0x000002000500780c */ /* 0x000fe40004721270 */
[----:B------:R-:W-:Y:S01]  /*1870*/  ISETP.LT.AND P0, PT, R2, 0x200, !P0 ;  /* 0x000002000200780c */ /* 0x000fe20004701270 */
[----:B------:R-:W-:Y:S01]  /*1880*/  IMAD.WIDE R16, R17, R4, c[0x0][0x170] ;  /* 0x00005c0011107625 */ /* 0x000fe200078e0204 */
[----:B------:R-:W-:-:S04]  /*1890*/  IADD3 R5, R3, 0xc0000, RZ ;  /* 0x000c000003057810 */ /* 0x000fc80007ffe0ff */
[----:B------:R3:W-:Y:S04]  /*18a0*/  @P6 STG.E.128 [R16.64], R44 ;  /* 0x0000002c10006986 */ /* 0x0007e8000c101d04 */
[----:B------:R3:W-:Y:S01]  /*18b0*/  @P5 STG.E.128 [R18.64], R8 ;  /* 0x0000000812005986 */ /* 0x0007e2000c101d04 */
[----:B-1----:R-:W-:-:S03]  /*18c0*/  IMAD.WIDE R6, R5, R4, c[0x0][0x170] ;  /* 0x00005c0005067625 */ /* 0x002fc600078e0204 */
[----:B------:R3:W-:Y:S01]  /*18d0*/  @P4 STG.E.128 [R24.64], R36 ;  /* 0x0000002418004986 */ /* 0x0007e2000c101d04 */
[----:B------:R-:W-:-:S04]  /*18e0*/  IMAD.WIDE R12, R27, R4, c[0x0][0x170] ;  /* 0x00005c001b0c7625 */ /* 0x000fc800078e0204 */
[----:B------:R-:W-:Y:S01]  /*18f0*/  IMAD.WIDE R14, R33, R4, c[0x0][0x170] ;  /* 0x00005c00210e7625 */ /* 0x000fe200078e0204 */
[----:B--2---:R3:W-:Y:S04]  /*1900*/  @P3 STG.E.128 [R6.64], R20 ;  /* 0x0000001406003986 */ /* 0x0047e8000c101d04 */
[----:B----4-:R3:W-:Y:S04]  /*1910*/  @P2 STG.E.128 [R12.64], R28 ;  /* 0x0000001c0c002986 */ /* 0x0107e8000c101d04 */
[----:B------:R3:W-:Y:S01]  /*1920*/  @P1 STG.E.128 [R14.64], R48 ;  /* 0x000000300e001986 */ /* 0x0007e2000c101d04 */
[----:B------:R-:W-:Y:S05]  /*1930*/  @!P0 EXIT ;  /* 0x000000000000894d */ /* 0x000fea0003800000 */
[----:B---3--:R-:W1:Y:S01]  /*1940*/  LDS.128 R8, [R0+0x3000] ;  /* 0x0030000000087984 */ /* 0x008e620000000c00 */
[----:B------:R-:W-:-:S05]  /*1950*/  IADD3 R5, R3, 0x150000, RZ ;  /* 0x0015000003057810 */ /* 0x000fca0007ffe0ff */
[----:B------:R-:W-:-:S05]  /*1960*/  IMAD.WIDE R4, R5, R4, c[0x0][0x170] ;  /* 0x00005c0005047625 */ /* 0x000fca00078e0204 */
[----:B-1----:R-:W-:Y:S01]  /*1970*/  STG.E.128 [R4.64], R8 ;  /* 0x0000000804007986 */ /* 0x002fe2000c101d04 */
[----:B------:R-:W-:Y:S05]  /*1980*/  EXIT ;  /* 0x000000000000794d */ /* 0x000fea0003800000 */
.L_x_1:
[----:B------:R-:W-:-:S00]  /*1990*/  BRA `(.L_x_1) ;  /* 0xfffffff000007947 */ /* 0x000fc0000383ffff */
[----:B------:R-:W-:-:S00]  /*19a0*/  NOP ;  /* 0x0000000000007918 */ /* 0x000fc00000000000 */
        /* <DEDUP_REMOVED lines=13> */
.L_x_2:


//--------------------- .nv.shared.triton_mm      --------------------------
	.section	.nv.shared.triton_mm,"aw",@nobits
	.sectionflags	@""
	.align	16
